//
// Generated by NVIDIA NVVM Compiler
//
// Compiler Build ID: CL-36424714
// Cuda compilation tools, release 13.0, V13.0.88
// Based on NVVM 20.0.0
//

.version 9.0
.target sm_100
.address_size 64

	// .globl	_Z20find_augmenting_pathPPjP10_Node_infoPbS3_jj

.visible .entry _Z20find_augmenting_pathPPjP10_Node_infoPbS3_jj(
	.param .u64 .ptr .align 1 _Z20find_augmenting_pathPPjP10_Node_infoPbS3_jj_param_0,
	.param .u64 .ptr .align 1 _Z20find_augmenting_pathPPjP10_Node_infoPbS3_jj_param_1,
	.param .u64 .ptr .align 1 _Z20find_augmenting_pathPPjP10_Node_infoPbS3_jj_param_2,
	.param .u64 .ptr .align 1 _Z20find_augmenting_pathPPjP10_Node_infoPbS3_jj_param_3,
	.param .u32 _Z20find_augmenting_pathPPjP10_Node_infoPbS3_jj_param_4,
	.param .u32 _Z20find_augmenting_pathPPjP10_Node_infoPbS3_jj_param_5
)
{
	.reg .pred 	%p<29>;
	.reg .b16 	%rs<20>;
	.reg .b32 	%r<38>;
	.reg .b64 	%rd<104>;

	ld.param.u64 	%rd36, [_Z20find_augmenting_pathPPjP10_Node_infoPbS3_jj_param_0];
	ld.param.u64 	%rd37, [_Z20find_augmenting_pathPPjP10_Node_infoPbS3_jj_param_2];
	ld.param.u64 	%rd38, [_Z20find_augmenting_pathPPjP10_Node_infoPbS3_jj_param_3];
	ld.param.u32 	%r13, [_Z20find_augmenting_pathPPjP10_Node_infoPbS3_jj_param_4];
	ld.param.u32 	%rd39, [_Z20find_augmenting_pathPPjP10_Node_infoPbS3_jj_param_5];
	cvta.to.global.u64 	%rd1, %rd37;
	mov.u32 	%r14, %ctaid.x;
	mov.u32 	%r15, %ntid.x;
	mov.u32 	%r16, %tid.x;
	mad.lo.s32 	%r1, %r14, %r15, %r16;
	add.s64 	%rd40, %rd1, %rd39;
	ld.global.u8 	%rs1, [%rd40];
	setp.ne.s16 	%p1, %rs1, 0;
	setp.ge.u32 	%p2, %r1, %r13;
	or.pred  	%p3, %p2, %p1;
	@%p3 bra 	$L__BB0_43;
	cvt.s64.s32 	%rd41, %r1;
	add.s64 	%rd2, %rd1, %rd41;
	ld.global.u8 	%rs2, [%rd2];
	setp.eq.s16 	%p4, %rs2, 0;
	@%p4 bra 	$L__BB0_43;
	mov.b16 	%rs3, 0;
	st.global.u8 	[%rd2], %rs3;
	cvta.to.global.u64 	%rd43, %rd38;
	add.s64 	%rd44, %rd43, %rd41;
	mov.b16 	%rs4, 1;
	st.global.u8 	[%rd44], %rs4;
	or.b64  	%rd45, %rd37, %rd38;
	setp.ne.s64 	%p5, %rd45, 0;
	cvta.to.global.u64 	%rd46, %rd36;
	mul.wide.s32 	%rd47, %r1, 8;
	add.s64 	%rd3, %rd46, %rd47;
	@%p5 bra 	$L__BB0_43;
	and.b32  	%r2, %r13, 7;
	setp.lt.u32 	%p6, %r13, 8;
	mov.b32 	%r36, 0;
	@%p6 bra 	$L__BB0_22;
	and.b32  	%r36, %r13, -8;
	neg.s32 	%r34, %r36;
	add.s64 	%rd91, %rd1, 3;
	mov.b64 	%rd92, 0;
$L__BB0_5:
	.pragma "nounroll";
	ld.global.u64 	%rd94, [%rd3];
	cvta.to.global.u64 	%rd49, %rd94;
	add.s64 	%rd50, %rd49, %rd92;
	ld.global.u32 	%r18, [%rd50];
	setp.eq.s32 	%p7, %r18, 0;
	@%p7 bra 	$L__BB0_7;
	mov.b16 	%rs5, 1;
	st.global.u8 	[%rd91+-3], %rs5;
	ld.global.u64 	%rd94, [%rd3];
$L__BB0_7:
	cvta.to.global.u64 	%rd51, %rd94;
	add.s64 	%rd52, %rd51, %rd92;
	ld.global.u32 	%r19, [%rd52+4];
	setp.eq.s32 	%p8, %r19, 0;
	@%p8 bra 	$L__BB0_9;
	mov.b16 	%rs6, 1;
	st.global.u8 	[%rd91+-2], %rs6;
	ld.global.u64 	%rd94, [%rd3];
$L__BB0_9:
	cvta.to.global.u64 	%rd53, %rd94;
	add.s64 	%rd54, %rd53, %rd92;
	ld.global.u32 	%r20, [%rd54+8];
	setp.eq.s32 	%p9, %r20, 0;
	@%p9 bra 	$L__BB0_11;
	mov.b16 	%rs7, 1;
	st.global.u8 	[%rd91+-1], %rs7;
	ld.global.u64 	%rd94, [%rd3];
$L__BB0_11:
	cvta.to.global.u64 	%rd55, %rd94;
	add.s64 	%rd56, %rd55, %rd92;
	ld.global.u32 	%r21, [%rd56+12];
	setp.eq.s32 	%p10, %r21, 0;
	@%p10 bra 	$L__BB0_13;
	mov.b16 	%rs8, 1;
	st.global.u8 	[%rd91], %rs8;
	ld.global.u64 	%rd94, [%rd3];
$L__BB0_13:
	cvta.to.global.u64 	%rd57, %rd94;
	add.s64 	%rd58, %rd57, %rd92;
	ld.global.u32 	%r22, [%rd58+16];
	setp.eq.s32 	%p11, %r22, 0;
	@%p11 bra 	$L__BB0_15;
	mov.b16 	%rs9, 1;
	st.global.u8 	[%rd91+1], %rs9;
	ld.global.u64 	%rd94, [%rd3];
$L__BB0_15:
	cvta.to.global.u64 	%rd59, %rd94;
	add.s64 	%rd60, %rd59, %rd92;
	ld.global.u32 	%r23, [%rd60+20];
	setp.eq.s32 	%p12, %r23, 0;
	@%p12 bra 	$L__BB0_17;
	mov.b16 	%rs10, 1;
	st.global.u8 	[%rd91+2], %rs10;
	ld.global.u64 	%rd94, [%rd3];
$L__BB0_17:
	cvta.to.global.u64 	%rd61, %rd94;
	add.s64 	%rd62, %rd61, %rd92;
	ld.global.u32 	%r24, [%rd62+24];
	setp.eq.s32 	%p13, %r24, 0;
	@%p13 bra 	$L__BB0_19;
	mov.b16 	%rs11, 1;
	st.global.u8 	[%rd91+3], %rs11;
	ld.global.u64 	%rd94, [%rd3];
$L__BB0_19:
	cvta.to.global.u64 	%rd63, %rd94;
	add.s64 	%rd64, %rd63, %rd92;
	ld.global.u32 	%r25, [%rd64+28];
	setp.eq.s32 	%p14, %r25, 0;
	@%p14 bra 	$L__BB0_21;
	mov.b16 	%rs12, 1;
	st.global.u8 	[%rd91+4], %rs12;
$L__BB0_21:
	add.s32 	%r34, %r34, 8;
	add.s64 	%rd92, %rd92, 32;
	add.s64 	%rd91, %rd91, 8;
	setp.ne.s32 	%p15, %r34, 0;
	@%p15 bra 	$L__BB0_5;
$L__BB0_22:
	setp.eq.s32 	%p16, %r2, 0;
	@%p16 bra 	$L__BB0_43;
	and.b32  	%r8, %r13, 3;
	setp.lt.u32 	%p17, %r2, 4;
	@%p17 bra 	$L__BB0_33;
	ld.global.u64 	%rd101, [%rd3];
	cvta.to.global.u64 	%rd65, %rd101;
	cvt.u64.u32 	%rd66, %r36;
	mul.wide.u32 	%rd67, %r36, 4;
	add.s64 	%rd68, %rd65, %rd67;
	ld.global.u32 	%r26, [%rd68];
	setp.eq.s32 	%p18, %r26, 0;
	add.s64 	%rd25, %rd1, %rd66;
	@%p18 bra 	$L__BB0_26;
	mov.b16 	%rs13, 1;
	st.global.u8 	[%rd25], %rs13;
	ld.global.u64 	%rd101, [%rd3];
$L__BB0_26:
	cvta.to.global.u64 	%rd69, %rd101;
	add.s64 	%rd71, %rd69, %rd67;
	ld.global.u32 	%r27, [%rd71+4];
	setp.eq.s32 	%p19, %r27, 0;
	@%p19 bra 	$L__BB0_28;
	mov.b16 	%rs14, 1;
	st.global.u8 	[%rd25+1], %rs14;
	ld.global.u64 	%rd101, [%rd3];
$L__BB0_28:
	cvta.to.global.u64 	%rd72, %rd101;
	add.s64 	%rd74, %rd72, %rd67;
	ld.global.u32 	%r28, [%rd74+8];
	setp.eq.s32 	%p20, %r28, 0;
	@%p20 bra 	$L__BB0_30;
	mov.b16 	%rs15, 1;
	st.global.u8 	[%rd25+2], %rs15;
	ld.global.u64 	%rd101, [%rd3];
$L__BB0_30:
	cvta.to.global.u64 	%rd75, %rd101;
	add.s64 	%rd77, %rd75, %rd67;
	ld.global.u32 	%r29, [%rd77+12];
	setp.eq.s32 	%p21, %r29, 0;
	@%p21 bra 	$L__BB0_32;
	mov.b16 	%rs16, 1;
	st.global.u8 	[%rd25+3], %rs16;
$L__BB0_32:
	add.s32 	%r36, %r36, 4;
$L__BB0_33:
	setp.eq.s32 	%p22, %r8, 0;
	@%p22 bra 	$L__BB0_43;
	setp.eq.s32 	%p23, %r8, 1;
	@%p23 bra 	$L__BB0_40;
	ld.global.u64 	%rd103, [%rd3];
	cvta.to.global.u64 	%rd78, %rd103;
	cvt.u64.u32 	%rd79, %r36;
	mul.wide.u32 	%rd80, %r36, 4;
	add.s64 	%rd81, %rd78, %rd80;
	ld.global.u32 	%r30, [%rd81];
	setp.eq.s32 	%p24, %r30, 0;
	add.s64 	%rd33, %rd1, %rd79;
	@%p24 bra 	$L__BB0_37;
	mov.b16 	%rs17, 1;
	st.global.u8 	[%rd33], %rs17;
	ld.global.u64 	%rd103, [%rd3];
$L__BB0_37:
	cvta.to.global.u64 	%rd82, %rd103;
	add.s64 	%rd84, %rd82, %rd80;
	ld.global.u32 	%r31, [%rd84+4];
	setp.eq.s32 	%p25, %r31, 0;
	@%p25 bra 	$L__BB0_39;
	mov.b16 	%rs18, 1;
	st.global.u8 	[%rd33+1], %rs18;
$L__BB0_39:
	add.s32 	%r36, %r36, 2;
$L__BB0_40:
	and.b32  	%r32, %r13, 1;
	setp.eq.b32 	%p26, %r32, 1;
	not.pred 	%p27, %p26;
	@%p27 bra 	$L__BB0_43;
	ld.global.u64 	%rd85, [%rd3];
	cvta.to.global.u64 	%rd86, %rd85;
	mul.wide.u32 	%rd87, %r36, 4;
	add.s64 	%rd88, %rd86, %rd87;
	ld.global.u32 	%r33, [%rd88];
	setp.eq.s32 	%p28, %r33, 0;
	@%p28 bra 	$L__BB0_43;
	cvt.u64.u32 	%rd89, %r36;
	add.s64 	%rd90, %rd1, %rd89;
	mov.b16 	%rs19, 1;
	st.global.u8 	[%rd90], %rs19;
$L__BB0_43:
	ret;

}
	// .globl	_Z5resetP10_Node_infoPbS1_ii
.visible .entry _Z5resetP10_Node_infoPbS1_ii(
	.param .u64 .ptr .align 1 _Z5resetP10_Node_infoPbS1_ii_param_0,
	.param .u64 .ptr .align 1 _Z5resetP10_Node_infoPbS1_ii_param_1,
	.param .u64 .ptr .align 1 _Z5resetP10_Node_infoPbS1_ii_param_2,
	.param .u32 _Z5resetP10_Node_infoPbS1_ii_param_3,
	.param .u32 _Z5resetP10_Node_infoPbS1_ii_param_4
)
{
	.reg .pred 	%p<3>;
	.reg .b16 	%rs<3>;
	.reg .b32 	%r<7>;
	.reg .b64 	%rd<8>;

	ld.param.u64 	%rd1, [_Z5resetP10_Node_infoPbS1_ii_param_1];
	ld.param.u64 	%rd2, [_Z5resetP10_Node_infoPbS1_ii_param_2];
	ld.param.u32 	%r2, [_Z5resetP10_Node_infoPbS1_ii_param_3];
	ld.param.u32 	%r3, [_Z5resetP10_Node_infoPbS1_ii_param_4];
	mov.u32 	%r4, %ctaid.x;
	mov.u32 	%r5, %ntid.x;
	mov.u32 	%r6, %tid.x;
	mad.lo.s32 	%r1, %r4, %r5, %r6;
	setp.ge.s32 	%p1, %r1, %r3;
	@%p1 bra 	$L__BB1_2;
	cvta.to.global.u64 	%rd3, %rd1;
	cvta.to.global.u64 	%rd4, %rd2;
	setp.eq.s32 	%p2, %r1, %r2;
	selp.u16 	%rs1, 1, 0, %p2;
	cvt.s64.s32 	%rd5, %r1;
	add.s64 	%rd6, %rd3, %rd5;
	st.global.u8 	[%rd6], %rs1;
	add.s64 	%rd7, %rd4, %rd5;
	mov.b16 	%rs2, 0;
	st.global.u8 	[%rd7], %rs2;
$L__BB1_2:
	ret;

}


// ===== COMPILED SASS (sm_100) =====

	.target	sm_100

	.elftype	@"ET_EXEC"


//--------------------- .note.nv.tkinfo           --------------------------
	.section	.note.nv.tkinfo,"",@"SHT_NOTE"
	.sectionflags	@"SHF_NOTE_NV_TKINFO"
	.tkinfo
        /*0018*/ 	.word	0x00000002
        /*0030*/ 	.string	""
        /*0030*/ 	.string	"ptxas"
        /*0030*/ 	.string	"Cuda compilation tools, release 13.0, V13.0.88"
        /*0030*/ 	.string	"Build cuda_13.0.r13.0/compiler.36424714_0"
        /*0030*/ 	.string	"-arch sm_100 -m 64 "



//--------------------- .note.nv.cuinfo           --------------------------
	.section	.note.nv.cuinfo,"",@"SHT_NOTE"
	.sectionflags	@"SHF_NOTE_NV_CUINFO"
        /*0018*/ 	.short	0x0002
        /*001a*/ 	.short	0x0064
        /*001c*/ 	.short	0x0082
	.zero		2


//--------------------- .nv.info                  --------------------------
	.section	.nv.info,"",@"SHT_CUDA_INFO"
	.align	4


	//----- nvinfo : EIATTR_REGCOUNT
	.align		4
        /*0000*/ 	.byte	0x04, 0x2f
        /*0002*/ 	.short	(.L_1 - .L_0)
	.align		4
.L_0:
        /*0004*/ 	.word	index@(_Z20find_augmenting_pathPPjP10_Node_infoPbS3_jj)
        /*0008*/ 	.word	0x00000011


	//----- nvinfo : EIATTR_FRAME_SIZE
	.align		4
.L_1:
        /*000c*/ 	.byte	0x04, 0x11
        /*000e*/ 	.short	(.L_3 - .L_2)
	.align		4
.L_2:
        /*0010*/ 	.word	index@(_Z20find_augmenting_pathPPjP10_Node_infoPbS3_jj)
        /*0014*/ 	.word	0x00000000


	//----- nvinfo : EIATTR_REGCOUNT
	.align		4
.L_3:
        /*0018*/ 	.byte	0x04, 0x2f
        /*001a*/ 	.short	(.L_5 - .L_4)
	.align		4
.L_4:
        /*001c*/ 	.word	index@(_Z5resetP10_Node_infoPbS1_ii)
        /*0020*/ 	.word	0x0000000a


	//----- nvinfo : EIATTR_FRAME_SIZE
	.align		4
.L_5:
        /*0024*/ 	.byte	0x04, 0x11
        /*0026*/ 	.short	(.L_7 - .L_6)
	.align		4
.L_6:
        /*0028*/ 	.word	index@(_Z5resetP10_Node_infoPbS1_ii)
        /*002c*/ 	.word	0x00000000


	//----- nvinfo : EIATTR_MIN_STACK_SIZE
	.align		4
.L_7:
        /*0030*/ 	.byte	0x04, 0x12
        /*0032*/ 	.short	(.L_9 - .L_8)
	.align		4
.L_8:
        /*0034*/ 	.word	index@(_Z5resetP10_Node_infoPbS1_ii)
        /*0038*/ 	.word	0x00000000


	//----- nvinfo : EIATTR_MIN_STACK_SIZE
	.align		4
.L_9:
        /*003c*/ 	.byte	0x04, 0x12
        /*003e*/ 	.short	(.L_11 - .L_10)
	.align		4
.L_10:
        /*0040*/ 	.word	index@(_Z20find_augmenting_pathPPjP10_Node_infoPbS3_jj)
        /*0044*/ 	.word	0x00000000
.L_11:


//--------------------- .nv.compat                --------------------------
	.section	.nv.compat,"",@"SHT_CUDA_COMPAT_INFO"
	.align	4
        /*0000*/ 	.byte	0x02, 0x09, 0x00, 0x00, 0x02, 0x02, 0x01, 0x00, 0x02, 0x05, 0x05, 0x00, 0x03, 0x07, 0x01, 0x01
        /*0010*/ 	.byte	0x02, 0x03, 0x00, 0x00, 0x02, 0x06, 0x01, 0x00, 0x04, 0x0b, 0x08, 0x00, 0x09, 0x00, 0x00, 0x00
        /*0020*/ 	.byte	0x00, 0x00, 0x00, 0x00


//--------------------- .nv.info._Z5resetP10_Node_infoPbS1_ii --------------------------
	.section	.nv.info._Z5resetP10_Node_infoPbS1_ii,"",@"SHT_CUDA_INFO"
	.sectionflags	@""
	.align	4


	//----- nvinfo : EIATTR_CUDA_API_VERSION
	.align		4
        /*0000*/ 	.byte	0x04, 0x37
        /*0002*/ 	.short	(.L_13 - .L_12)
.L_12:
        /*0004*/ 	.word	0x00000082


	//----- nvinfo : EIATTR_KPARAM_INFO
	.align		4
.L_13:
        /*0008*/ 	.byte	0x04, 0x17
        /*000a*/ 	.short	(.L_15 - .L_14)
.L_14:
        /*000c*/ 	.word	0x00000000
        /*0010*/ 	.short	0x0004
        /*0012*/ 	.short	0x001c
        /*0014*/ 	.byte	0x00, 0xf0, 0x11, 0x00


	//----- nvinfo : EIATTR_KPARAM_INFO
	.align		4
.L_15:
        /*0018*/ 	.byte	0x04, 0x17
        /*001a*/ 	.short	(.L_17 - .L_16)
.L_16:
        /*001c*/ 	.word	0x00000000
        /*0020*/ 	.short	0x0003
        /*0022*/ 	.short	0x0018
        /*0024*/ 	.byte	0x00, 0xf0, 0x11, 0x00


	//----- nvinfo : EIATTR_KPARAM_INFO
	.align		4
.L_17:
        /*0028*/ 	.byte	0x04, 0x17
        /*002a*/ 	.short	(.L_19 - .L_18)
.L_18:
        /*002c*/ 	.word	0x00000000
        /*0030*/ 	.short	0x0002
        /*0032*/ 	.short	0x0010
        /*0034*/ 	.byte	0x00, 0xf5, 0x21, 0x00


	//----- nvinfo : EIATTR_KPARAM_INFO
	.align		4
.L_19:
        /*0038*/ 	.byte	0x04, 0x17
        /*003a*/ 	.short	(.L_21 - .L_20)
.L_20:
        /*003c*/ 	.word	0x00000000
        /*0040*/ 	.short	0x0001
        /*0042*/ 	.short	0x0008
        /*0044*/ 	.byte	0x00, 0xf5, 0x21, 0x00


	//----- nvinfo : EIATTR_KPARAM_INFO
	.align		4
.L_21:
        /*0048*/ 	.byte	0x04, 0x17
        /*004a*/ 	.short	(.L_23 - .L_22)
.L_22:
        /*004c*/ 	.word	0x00000000
        /*0050*/ 	.short	0x0000
        /*0052*/ 	.short	0x0000
        /*0054*/ 	.byte	0x00, 0xf5, 0x21, 0x00


	//----- nvinfo : EIATTR_SPARSE_MMA_MASK
	.align		4
.L_23:
        /*0058*/ 	.byte	0x03, 0x50
        /*005a*/ 	.short	0x0000


	//----- nvinfo : EIATTR_MAXREG_COUNT
	.align		4
        /*005c*/ 	.byte	0x03, 0x1b
        /*005e*/ 	.short	0x00ff


	//----- nvinfo : EIATTR_MERCURY_ISA_VERSION
	.align		4
        /*0060*/ 	.byte	0x03, 0x5f
        /*0062*/ 	.short	0x0101


	//----- nvinfo : EIATTR_VRC_CTA_INIT_COUNT
	.align		4
        /*0064*/ 	.byte	0x02, 0x4a
	.zero		1
	.zero		1


	//----- nvinfo : EIATTR_EXIT_INSTR_OFFSETS
	.align		4
        /*0068*/ 	.byte	0x04, 0x1c
        /*006a*/ 	.short	(.L_25 - .L_24)


	//   ....[0]....
.L_24:
        /*006c*/ 	.word	0x00000070


	//   ....[1]....
        /*0070*/ 	.word	0x00000150


	//----- nvinfo : EIATTR_CBANK_PARAM_SIZE
	.align		4
.L_25:
        /*0074*/ 	.byte	0x03, 0x19
        /*0076*/ 	.short	0x0020


	//----- nvinfo : EIATTR_PARAM_CBANK
	.align		4
        /*0078*/ 	.byte	0x04, 0x0a
        /*007a*/ 	.short	(.L_27 - .L_26)
	.align		4
.L_26:
        /*007c*/ 	.word	index@(.nv.constant0._Z5resetP10_Node_infoPbS1_ii)
        /*0080*/ 	.short	0x0380
        /*0082*/ 	.short	0x0020


	//----- nvinfo : EIATTR_SW_WAR
	.align		4
.L_27:
        /*0084*/ 	.byte	0x04, 0x36
        /*0086*/ 	.short	(.L_29 - .L_28)
.L_28:
        /*0088*/ 	.word	0x00000008
.L_29:


//--------------------- .nv.info._Z20find_augmenting_pathPPjP10_Node_infoPbS3_jj --------------------------
	.section	.nv.info._Z20find_augmenting_pathPPjP10_Node_infoPbS3_jj,"",@"SHT_CUDA_INFO"
	.sectionflags	@""
	.align	4


	//----- nvinfo : EIATTR_CUDA_API_VERSION
	.align		4
        /*0000*/ 	.byte	0x04, 0x37
        /*0002*/ 	.short	(.L_31 - .L_30)
.L_30:
        /*0004*/ 	.word	0x00000082


	//----- nvinfo : EIATTR_KPARAM_INFO
	.align		4
.L_31:
        /*0008*/ 	.byte	0x04, 0x17
        /*000a*/ 	.short	(.L_33 - .L_32)
.L_32:
        /*000c*/ 	.word	0x00000000
        /*0010*/ 	.short	0x0005
        /*0012*/ 	.short	0x0024
        /*0014*/ 	.byte	0x00, 0xf0, 0x11, 0x00


	//----- nvinfo : EIATTR_KPARAM_INFO
	.align		4
.L_33:
        /*0018*/ 	.byte	0x04, 0x17
        /*001a*/ 	.short	(.L_35 - .L_34)
.L_34:
        /*001c*/ 	.word	0x00000000
        /*0020*/ 	.short	0x0004
        /*0022*/ 	.short	0x0020
        /*0024*/ 	.byte	0x00, 0xf0, 0x11, 0x00


	//----- nvinfo : EIATTR_KPARAM_INFO
	.align		4
.L_35:
        /*0028*/ 	.byte	0x04, 0x17
        /*002a*/ 	.short	(.L_37 - .L_36)
.L_36:
        /*002c*/ 	.word	0x00000000
        /*0030*/ 	.short	0x0003
        /*0032*/ 	.short	0x0018
        /*0034*/ 	.byte	0x00, 0xf5, 0x21, 0x00


	//----- nvinfo : EIATTR_KPARAM_INFO
	.align		4
.L_37:
        /*0038*/ 	.byte	0x04, 0x17
        /*003a*/ 	.short	(.L_39 - .L_38)
.L_38:
        /*003c*/ 	.word	0x00000000
        /*0040*/ 	.short	0x0002
        /*0042*/ 	.short	0x0010
        /*0044*/ 	.byte	0x00, 0xf5, 0x21, 0x00


	//----- nvinfo : EIATTR_KPARAM_INFO
	.align		4
.L_39:
        /*0048*/ 	.byte	0x04, 0x17
        /*004a*/ 	.short	(.L_41 - .L_40)
.L_40:
        /*004c*/ 	.word	0x00000000
        /*0050*/ 	.short	0x0001
        /*0052*/ 	.short	0x0008
        /*0054*/ 	.byte	0x00, 0xf5, 0x21, 0x00


	//----- nvinfo : EIATTR_KPARAM_INFO
	.align		4
.L_41:
        /*0058*/ 	.byte	0x04, 0x17
        /*005a*/ 	.short	(.L_43 - .L_42)
.L_42:
        /*005c*/ 	.word	0x00000000
        /*0060*/ 	.short	0x0000
        /*0062*/ 	.short	0x0000
        /*0064*/ 	.byte	0x00, 0xf5, 0x21, 0x00


	//----- nvinfo : EIATTR_SPARSE_MMA_MASK
	.align		4
.L_43:
        /*0068*/ 	.byte	0x03, 0x50
        /*006a*/ 	.short	0x0000


	//----- nvinfo : EIATTR_MAXREG_COUNT
	.align		4
        /*006c*/ 	.byte	0x03, 0x1b
        /*006e*/ 	.short	0x00ff


	//----- nvinfo : EIATTR_MERCURY_ISA_VERSION
	.align		4
        /*0070*/ 	.byte	0x03, 0x5f
        /*0072*/ 	.short	0x0101


	//----- nvinfo : EIATTR_VRC_CTA_INIT_COUNT
	.align		4
        /*0074*/ 	.byte	0x02, 0x4a
	.zero		1
	.zero		1


	//----- nvinfo : EIATTR_EXIT_INSTR_OFFSETS
	.align		4
        /*0078*/ 	.byte	0x04, 0x1c
        /*007a*/ 	.short	(.L_45 - .L_44)


	//   ....[0]....
.L_44:
        /*007c*/ 	.word	0x000000f0


	//   ....[1]....
        /*0080*/ 	.word	0x00000150


	//   ....[2]....
        /*0084*/ 	.word	0x00000210


	//   ....[3]....
        /*0088*/ 	.word	0x00000740


	//   ....[4]....
        /*008c*/ 	.word	0x000009a0


	//   ....[5]....
        /*0090*/ 	.word	0x00000b00


	//   ....[6]....
        /*0094*/ 	.word	0x00000b50


	//   ....[7]....
        /*0098*/ 	.word	0x00000bb0


	//----- nvinfo : EIATTR_CBANK_PARAM_SIZE
	.align		4
.L_45:
        /*009c*/ 	.byte	0x03, 0x19
        /*009e*/ 	.short	0x0028


	//----- nvinfo : EIATTR_PARAM_CBANK
	.align		4
        /*00a0*/ 	.byte	0x04, 0x0a
        /*00a2*/ 	.short	(.L_47 - .L_46)
	.align		4
.L_46:
        /*00a4*/ 	.word	index@(.nv.constant0._Z20find_augmenting_pathPPjP10_Node_infoPbS3_jj)
        /*00a8*/ 	.short	0x0380
        /*00aa*/ 	.short	0x0028


	//----- nvinfo : EIATTR_SW_WAR
	.align		4
.L_47:
        /*00ac*/ 	.byte	0x04, 0x36
        /*00ae*/ 	.short	(.L_49 - .L_48)
.L_48:
        /*00b0*/ 	.word	0x00000008
.L_49:


//--------------------- .nv.callgraph             --------------------------
	.section	.nv.callgraph,"",@"SHT_CUDA_CALLGRAPH"
	.align	4
	.sectionentsize	8
	.align		4
        /*0000*/ 	.word	0x00000000
	.align		4
        /*0004*/ 	.word	0xffffffff
	.align		4
        /*0008*/ 	.word	0x00000000
	.align		4
        /*000c*/ 	.word	0xfffffffe
	.align		4
        /*0010*/ 	.word	0x00000000
	.align		4
        /*0014*/ 	.word	0xfffffffd
	.align		4
        /*0018*/ 	.word	0x00000000
	.align		4
        /*001c*/ 	.word	0xfffffffc


//--------------------- .text._Z5resetP10_Node_infoPbS1_ii --------------------------
	.section	.text._Z5resetP10_Node_infoPbS1_ii,"ax",@progbits
	.align	128
        .global         _Z5resetP10_Node_infoPbS1_ii
        .type           _Z5resetP10_Node_infoPbS1_ii,@function
        .size           _Z5resetP10_Node_infoPbS1_ii,(.L_x_6 - _Z5resetP10_Node_infoPbS1_ii)
        .other          _Z5resetP10_Node_infoPbS1_ii,@"STO_CUDA_ENTRY STV_DEFAULT"
_Z5resetP10_Node_infoPbS1_ii:
.text._Z5resetP10_Node_infoPbS1_ii:
[----:B------:R-:W-:Y:S01]  /*0000*/  LDC R1, c[0x0][0x37c] ;  /* 0x0000df00ff017b82 */ /* 0x000fe20000000800 */
[----:B------:R-:W0:Y:S07]  /*0010*/  S2R R3, SR_TID.X ;  /* 0x0000000000037919 */ /* 0x000e2e0000002100 */
[----:B------:R-:W0:Y:S01]  /*0020*/  S2UR UR4, SR_CTAID.X ;  /* 0x00000000000479c3 */ /* 0x000e220000002500 */
[----:B------:R-:W1:Y:S07]  /*0030*/  LDCU UR5, c[0x0][0x39c] ;  /* 0x00007380ff0577ac */ /* 0x000e6e0008000800 */
[----:B------:R-:W0:Y:S02]  /*0040*/  LDC R0, c[0x0][0x360] ;  /* 0x0000d800ff007b82 */ /* 0x000e240000000800 */
[----:B0-----:R-:W-:-:S05]  /*0050*/  IMAD R0, R0, UR4, R3 ;  /* 0x0000000400007c24 */ /* 0x001fca000f8e0203 */
[----:B-1----:R-:W-:-:S13]  /*0060*/  ISETP.GE.AND P0, PT, R0, UR5, PT ;  /* 0x0000000500007c0c */ /* 0x002fda000bf06270 */
[----:B------:R-:W-:Y:S05]  /*0070*/  @P0 EXIT ;  /* 0x000000000000094d */ /* 0x000fea0003800000 */
[----:B------:R-:W0:Y:S01]  /*0080*/  LDCU.64 UR8, c[0x0][0x388] ;  /* 0x00007100ff0877ac */ /* 0x000e220008000a00 */
[----:B------:R-:W-:Y:S01]  /*0090*/  SHF.R.S32.HI R4, RZ, 0x1f, R0 ;  /* 0x0000001fff047819 */ /* 0x000fe20000011400 */
[----:B------:R-:W1:Y:S01]  /*00a0*/  LDCU UR6, c[0x0][0x398] ;  /* 0x00007300ff0677ac */ /* 0x000e620008000800 */
[----:B------:R-:W2:Y:S01]  /*00b0*/  LDCU.64 UR10, c[0x0][0x390] ;  /* 0x00007200ff0a77ac */ /* 0x000ea20008000a00 */
[----:B------:R-:W3:Y:S01]  /*00c0*/  LDCU.64 UR4, c[0x0][0x358] ;  /* 0x00006b00ff0477ac */ /* 0x000ee20008000a00 */
[C---:B0-----:R-:W-:Y:S02]  /*00d0*/  IADD3 R2, P1, PT, R0.reuse, UR8, RZ ;  /* 0x0000000800027c10 */ /* 0x041fe4000ff3e0ff */
[----:B-1----:R-:W-:Y:S02]  /*00e0*/  ISETP.NE.AND P0, PT, R0, UR6, PT ;  /* 0x0000000600007c0c */ /* 0x002fe4000bf05270 */
[----:B------:R-:W-:Y:S02]  /*00f0*/  IADD3.X R3, PT, PT, R4, UR9, RZ, P1, !PT ;  /* 0x0000000904037c10 */ /* 0x000fe40008ffe4ff */
[----:B--2---:R-:W-:-:S02]  /*0100*/  IADD3 R6, P2, PT, R0, UR10, RZ ;  /* 0x0000000a00067c10 */ /* 0x004fc4000ff5e0ff */
[----:B------:R-:W-:Y:S02]  /*0110*/  SEL R5, RZ, 0x1, P0 ;  /* 0x00000001ff057807 */ /* 0x000fe40000000000 */
[----:B------:R-:W-:-:S03]  /*0120*/  IADD3.X R7, PT, PT, R4, UR11, RZ, P2, !PT ;  /* 0x0000000b04077c10 */ /* 0x000fc600097fe4ff */
[----:B---3--:R-:W-:Y:S04]  /*0130*/  STG.E.U8 desc[UR4][R2.64], R5 ;  /* 0x0000000502007986 */ /* 0x008fe8000c101104 */
[----:B------:R-:W-:Y:S01]  /*0140*/  STG.E.U8 desc[UR4][R6.64], RZ ;  /* 0x000000ff06007986 */ /* 0x000fe2000c101104 */
[----:B------:R-:W-:Y:S05]  /*0150*/  EXIT ;  /* 0x000000000000794d */ /* 0x000fea0003800000 */
.L_x_0:
[----:B------:R-:W-:-:S00]  /*0160*/  BRA `(.L_x_0) ;  /* 0xfffffffc00fc7947 */ /* 0x000fc0000383ffff */
[----:B------:R-:W-:-:S00]  /*0170*/  NOP ;  /* 0x0000000000007918 */ /* 0x000fc00000000000 */
        /* <DEDUP_REMOVED lines=8> */
.L_x_6:


//--------------------- .text._Z20find_augmenting_pathPPjP10_Node_infoPbS3_jj --------------------------
	.section	.text._Z20find_augmenting_pathPPjP10_Node_infoPbS3_jj,"ax",@progbits
	.align	128
        .global         _Z20find_augmenting_pathPPjP10_Node_infoPbS3_jj
        .type           _Z20find_augmenting_pathPPjP10_Node_infoPbS3_jj,@function
        .size           _Z20find_augmenting_pathPPjP10_Node_infoPbS3_jj,(.L_x_7 - _Z20find_augmenting_pathPPjP10_Node_infoPbS3_jj)
        .other          _Z20find_augmenting_pathPPjP10_Node_infoPbS3_jj,@"STO_CUDA_ENTRY STV_DEFAULT"
_Z20find_augmenting_pathPPjP10_Node_infoPbS3_jj:
.text._Z20find_augmenting_pathPPjP10_Node_infoPbS3_jj:
[----:B------:R-:W-:Y:S01]  /*0000*/  LDC R1, c[0x0][0x37c] ;  /* 0x0000df00ff017b82 */ /* 0x000fe20000000800 */
[----:B------:R-:W0:Y:S01]  /*0010*/  LDCU.64 UR14, c[0x0][0x3a0] ;  /* 0x00007400ff0e77ac */ /* 0x000e220008000a00 */
[----:B------:R-:W0:Y:S01]  /*0020*/  LDCU.64 UR12, c[0x0][0x390] ;  /* 0x00007200ff0c77ac */ /* 0x000e220008000a00 */
[----:B------:R-:W1:Y:S01]  /*0030*/  LDCU.64 UR8, c[0x0][0x358] ;  /* 0x00006b00ff0877ac */ /* 0x000e620008000a00 */
[----:B0-----:R-:W-:-:S04]  /*0040*/  UIADD3 UR4, UP0, UPT, UR15, UR12, URZ ;  /* 0x0000000c0f047290 */ /* 0x001fc8000ff1e0ff */
[----:B------:R-:W-:Y:S02]  /*0050*/  UIADD3.X UR5, UPT, UPT, URZ, UR13, URZ, UP0, !UPT ;  /* 0x0000000dff057290 */ /* 0x000fe400087fe4ff */
[----:B------:R-:W-:-:S04]  /*0060*/  IMAD.U32 R2, RZ, RZ, UR4 ;  /* 0x00000004ff027e24 */ /* 0x000fc8000f8e00ff */
[----:B------:R-:W-:-:S05]  /*0070*/  IMAD.U32 R3, RZ, RZ, UR5 ;  /* 0x00000005ff037e24 */ /* 0x000fca000f8e00ff */
[----:B-1----:R-:W2:Y:S01]  /*0080*/  LDG.E.U8 R2, desc[UR8][R2.64] ;  /* 0x0000000802027981 */ /* 0x002ea2000c1e1100 */
[----:B------:R-:W0:Y:S01]  /*0090*/  S2UR UR4, SR_CTAID.X ;  /* 0x00000000000479c3 */ /* 0x000e220000002500 */
[----:B------:R-:W0:Y:S07]  /*00a0*/  S2R R0, SR_TID.X ;  /* 0x0000000000007919 */ /* 0x000e2e0000002100 */
[----:B------:R-:W0:Y:S02]  /*00b0*/  LDC R9, c[0x0][0x360] ;  /* 0x0000d800ff097b82 */ /* 0x000e240000000800 */
[----:B0-----:R-:W-:Y:S01]  /*00c0*/  IMAD R9, R9, UR4, R0 ;  /* 0x0000000409097c24 */ /* 0x001fe2000f8e0200 */
[----:B--2---:R-:W-:-:S04]  /*00d0*/  ISETP.NE.AND P0, PT, R2, RZ, PT ;  /* 0x000000ff0200720c */ /* 0x004fc80003f05270 */
[----:B------:R-:W-:-:S13]  /*00e0*/  ISETP.GE.U32.OR P0, PT, R9, UR14, P0 ;  /* 0x0000000e09007c0c */ /* 0x000fda0008706470 */
[----:B------:R-:W-:Y:S05]  /*00f0*/  @P0 EXIT ;  /* 0x000000000000094d */ /* 0x000fea0003800000 */
[----:B------:R-:W-:Y:S02]  /*0100*/  SHF.R.S32.HI R0, RZ, 0x1f, R9 ;  /* 0x0000001fff007819 */ /* 0x000fe40000011409 */
[----:B------:R-:W-:-:S04]  /*0110*/  IADD3 R4, P0, PT, R9, UR12, RZ ;  /* 0x0000000c09047c10 */ /* 0x000fc8000ff1e0ff */
[----:B------:R-:W-:-:S05]  /*0120*/  IADD3.X R5, PT, PT, R0, UR13, RZ, P0, !PT ;  /* 0x0000000d00057c10 */ /* 0x000fca00087fe4ff */
[----:B------:R-:W2:Y:S02]  /*0130*/  LDG.E.U8 R2, desc[UR8][R4.64] ;  /* 0x0000000804027981 */ /* 0x000ea4000c1e1100 */
[----:B--2---:R-:W-:-:S13]  /*0140*/  ISETP.NE.AND P0, PT, R2, RZ, PT ;  /* 0x000000ff0200720c */ /* 0x004fda0003f05270 */
[----:B------:R-:W-:Y:S05]  /*0150*/  @!P0 EXIT ;  /* 0x000000000000894d */ /* 0x000fea0003800000 */
[----:B------:R-:W0:Y:S01]  /*0160*/  LDC.64 R6, c[0x0][0x398] ;  /* 0x0000e600ff067b82 */ /* 0x000e220000000a00 */
[----:B------:R-:W-:Y:S01]  /*0170*/  IMAD.MOV.U32 R8, RZ, RZ, 0x1 ;  /* 0x00000001ff087424 */ /* 0x000fe200078e00ff */
[----:B------:R1:W-:Y:S06]  /*0180*/  STG.E.U8 desc[UR8][R4.64], RZ ;  /* 0x000000ff04007986 */ /* 0x0003ec000c101108 */
[----:B------:R-:W2:Y:S01]  /*0190*/  LDC.64 R2, c[0x0][0x380] ;  /* 0x0000e000ff027b82 */ /* 0x000ea20000000a00 */
[----:B0-----:R-:W-:Y:S02]  /*01a0*/  LOP3.LUT P0, RZ, R6, UR12, RZ, 0xfc, !PT ;  /* 0x0000000c06ff7c12 */ /* 0x001fe4000f80fcff */
[----:B------:R-:W-:-:S02]  /*01b0*/  IADD3 R6, P1, PT, R9, R6, RZ ;  /* 0x0000000609067210 */ /* 0x000fc40007f3e0ff */
[----:B------:R-:W-:-:S03]  /*01c0*/  LOP3.LUT P0, RZ, R7, UR13, RZ, 0xfc, P0 ;  /* 0x0000000d07ff7c12 */ /* 0x000fc6000800fcff */
[----:B------:R-:W-:Y:S01]  /*01d0*/  IMAD.X R7, R0, 0x1, R7, P1 ;  /* 0x0000000100077824 */ /* 0x000fe200008e0607 */
[----:B------:R-:W-:Y:S01]  /*01e0*/  PRMT R0, R8, 0x7610, R0 ;  /* 0x0000761008007816 */ /* 0x000fe20000000000 */
[----:B--2---:R-:W-:-:S04]  /*01f0*/  IMAD.WIDE R2, R9, 0x8, R2 ;  /* 0x0000000809027825 */ /* 0x004fc800078e0202 */
[----:B------:R1:W-:Y:S04]  /*0200*/  STG.E.U8 desc[UR8][R6.64], R0 ;  /* 0x0000000006007986 */ /* 0x0003e8000c101108 */
[----:B------:R-:W-:Y:S05]  /*0210*/  @P0 EXIT ;  /* 0x000000000000094d */ /* 0x000fea0003800000 */
[----:B------:R-:W-:Y:S01]  /*0220*/  UISETP.GE.U32.AND UP0, UPT, UR14, 0x8, UPT ;  /* 0x000000080e00788c */ /* 0x000fe2000bf06070 */
[----:B-1----:R-:W-:Y:S01]  /*0230*/  IMAD.MOV.U32 R0, RZ, RZ, RZ ;  /* 0x000000ffff007224 */ /* 0x002fe200078e00ff */
[----:B------:R-:W-:-:S07]  /*0240*/  ULOP3.LUT UR6, UR14, 0x7, URZ, 0xc0, !UPT ;  /* 0x000000070e067892 */ /* 0x000fce000f8ec0ff */
[----:B------:R-:W-:Y:S05]  /*0250*/  BRA.U !UP0, `(.L_x_1) ;  /* 0x0000000508347547 */ /* 0x000fea000b800000 */
[----:B------:R-:W-:Y:S02]  /*0260*/  UIADD3 UR5, UP0, UPT, UR12, 0x3, URZ ;  /* 0x000000030c057890 */ /* 0x000fe4000ff1e0ff */
[----:B------:R-:W-:Y:S02]  /*0270*/  ULOP3.LUT UR4, UR14, 0xfffffff8, URZ, 0xc0, !UPT ;  /* 0xfffffff80e047892 */ /* 0x000fe4000f8ec0ff */
[----:B------:R-:W-:Y:S02]  /*0280*/  UIADD3.X UR10, UPT, UPT, URZ, UR13, URZ, UP0, !UPT ;  /* 0x0000000dff0a7290 */ /* 0x000fe400087fe4ff */
[----:B------:R-:W-:Y:S01]  /*0290*/  UIADD3 UR7, UPT, UPT, -UR4, URZ, URZ ;  /* 0x000000ff04077290 */ /* 0x000fe2000fffe1ff */
[----:B------:R-:W-:Y:S01]  /*02a0*/  IMAD.U32 R8, RZ, RZ, UR5 ;  /* 0x00000005ff087e24 */ /* 0x000fe2000f8e00ff */
[----:B------:R-:W-:Y:S01]  /*02b0*/  UMOV UR5, URZ ;  /* 0x000000ff00057c82 */ /* 0x000fe20008000000 */
[----:B------:R-:W-:Y:S01]  /*02c0*/  IMAD.U32 R0, RZ, RZ, UR4 ;  /* 0x00000004ff007e24 */ /* 0x000fe2000f8e00ff */
[----:B------:R-:W-:Y:S01]  /*02d0*/  UMOV UR4, URZ ;  /* 0x000000ff00047c82 */ /* 0x000fe20008000000 */
[----:B------:R-:W-:-:S07]  /*02e0*/  IMAD.U32 R9, RZ, RZ, UR10 ;  /* 0x0000000aff097e24 */ /* 0x000fce000f8e00ff */
.L_x_2:
[----:B-1----:R-:W2:Y:S02]  /*02f0*/  LDG.E.64 R4, desc[UR8][R2.64] ;  /* 0x0000000802047981 */ /* 0x002ea4000c1e1b00 */
[----:B--2---:R-:W-:-:S04]  /*0300*/  IADD3 R6, P0, PT, R4, UR4, RZ ;  /* 0x0000000404067c10 */ /* 0x004fc8000ff1e0ff */
[----:B------:R-:W-:-:S05]  /*0310*/  IADD3.X R7, PT, PT, R5, UR5, RZ, P0, !PT ;  /* 0x0000000505077c10 */ /* 0x000fca00087fe4ff */
[----:B------:R0:W2:Y:S01]  /*0320*/  LDG.E R6, desc[UR8][R6.64] ;  /* 0x0000000806067981 */ /* 0x0000a2000c1e1900 */
[----:B------:R-:W-:Y:S02]  /*0330*/  IMAD.MOV.U32 R11, RZ, RZ, 0x1 ;  /* 0x00000001ff0b7424 */ /* 0x000fe400078e00ff */
[----:B0-----:R-:W-:Y:S01]  /*0340*/  IMAD.MOV.U32 R7, RZ, RZ, R9 ;  /* 0x000000ffff077224 */ /* 0x001fe200078e0009 */
[----:B--2---:R-:W-:Y:S01]  /*0350*/  ISETP.NE.AND P0, PT, R6, RZ, PT ;  /* 0x000000ff0600720c */ /* 0x004fe20003f05270 */
[----:B------:R-:W-:-:S12]  /*0360*/  IMAD.MOV.U32 R6, RZ, RZ, R8 ;  /* 0x000000ffff067224 */ /* 0x000fd800078e0008 */
[----:B------:R0:W-:Y:S04]  /*0370*/  @P0 STG.E.U8 desc[UR8][R6.64+-0x3], R11 ;  /* 0xfffffd0b06000986 */ /* 0x0001e8000c101108 */
[----:B------:R-:W2:Y:S02]  /*0380*/  @P0 LDG.E.64 R4, desc[UR8][R2.64] ;  /* 0x0000000802040981 */ /* 0x000ea4000c1e1b00 */
[----:B--2---:R-:W-:-:S04]  /*0390*/  IADD3 R8, P0, PT, R4, UR4, RZ ;  /* 0x0000000404087c10 */ /* 0x004fc8000ff1e0ff */
[----:B------:R-:W-:-:S05]  /*03a0*/  IADD3.X R9, PT, PT, R5, UR5, RZ, P0, !PT ;  /* 0x0000000505097c10 */ /* 0x000fca00087fe4ff */
[----:B------:R-:W2:Y:S01]  /*03b0*/  LDG.E R8, desc[UR8][R8.64+0x4] ;  /* 0x0000040808087981 */ /* 0x000ea2000c1e1900 */
[----:B------:R-:W-:Y:S01]  /*03c0*/  IMAD.MOV.U32 R10, RZ, RZ, 0x1 ;  /* 0x00000001ff0a7424 */ /* 0x000fe200078e00ff */
[----:B--2---:R-:W-:-:S13]  /*03d0*/  ISETP.NE.AND P0, PT, R8, RZ, PT ;  /* 0x000000ff0800720c */ /* 0x004fda0003f05270 */
[----:B------:R-:W-:-:S05]  /*03e0*/  @P0 PRMT R9, R10, 0x7610, R9 ;  /* 0x000076100a090816 */ /* 0x000fca0000000009 */
[----:B------:R1:W-:Y:S04]  /*03f0*/  @P0 STG.E.U8 desc[UR8][R6.64+-0x2], R9 ;  /* 0xfffffe0906000986 */ /* 0x0003e8000c101108 */
[----:B------:R-:W2:Y:S02]  /*0400*/  @P0 LDG.E.64 R4, desc[UR8][R2.64] ;  /* 0x0000000802040981 */ /* 0x000ea4000c1e1b00 */
[----:B--2---:R-:W-:-:S04]  /*0410*/  IADD3 R10, P0, PT, R4, UR4, RZ ;  /* 0x00000004040a7c10 */ /* 0x004fc8000ff1e0ff */
[----:B0-----:R-:W-:-:S05]  /*0420*/  IADD3.X R11, PT, PT, R5, UR5, RZ, P0, !PT ;  /* 0x00000005050b7c10 */ /* 0x001fca00087fe4ff */
[----:B------:R-:W2:Y:S01]  /*0430*/  LDG.E R10, desc[UR8][R10.64+0x8] ;  /* 0x000008080a0a7981 */ /* 0x000ea2000c1e1900 */
[----:B------:R-:W-:Y:S01]  /*0440*/  IMAD.MOV.U32 R12, RZ, RZ, 0x1 ;  /* 0x00000001ff0c7424 */ /* 0x000fe200078e00ff */
[----:B--2---:R-:W-:-:S13]  /*0450*/  ISETP.NE.AND P0, PT, R10, RZ, PT ;  /* 0x000000ff0a00720c */ /* 0x004fda0003f05270 */
[----:B------:R-:W-:-:S05]  /*0460*/  @P0 PRMT R11, R12, 0x7610, R11 ;  /* 0x000076100c0b0816 */ /* 0x000fca000000000b */
[----:B------:R0:W-:Y:S04]  /*0470*/  @P0 STG.E.U8 desc[UR8][R6.64+-0x1], R11 ;  /* 0xffffff0b06000986 */ /* 0x0001e8000c101108 */
[----:B------:R-:W2:Y:S02]  /*0480*/  @P0 LDG.E.64 R4, desc[UR8][R2.64] ;  /* 0x0000000802040981 */ /* 0x000ea4000c1e1b00 */
[----:B--2---:R-:W-:-:S04]  /*0490*/  IADD3 R8, P0, PT, R4, UR4, RZ ;  /* 0x0000000404087c10 */ /* 0x004fc8000ff1e0ff */
[----:B-1----:R-:W-:-:S05]  /*04a0*/  IADD3.X R9, PT, PT, R5, UR5, RZ, P0, !PT ;  /* 0x0000000505097c10 */ /* 0x002fca00087fe4ff */
[----:B------:R-:W2:Y:S02]  /*04b0*/  LDG.E R8, desc[UR8][R8.64+0xc] ;  /* 0x00000c0808087981 */ /* 0x000ea4000c1e1900 */
[----:B--2---:R-:W-:-:S13]  /*04c0*/  ISETP.NE.AND P0, PT, R8, RZ, PT ;  /* 0x000000ff0800720c */ /* 0x004fda0003f05270 */
[----:B------:R-:W-:-:S05]  /*04d0*/  @P0 PRMT R9, R12, 0x7610, R9 ;  /* 0x000076100c090816 */ /* 0x000fca0000000009 */
[----:B------:R1:W-:Y:S04]  /*04e0*/  @P0 STG.E.U8 desc[UR8][R6.64], R9 ;  /* 0x0000000906000986 */ /* 0x0003e8000c101108 */
[----:B------:R-:W2:Y:S02]  /*04f0*/  @P0 LDG.E.64 R4, desc[UR8][R2.64] ;  /* 0x0000000802040981 */ /* 0x000ea4000c1e1b00 */
[----:B--2---:R-:W-:-:S04]  /*0500*/  IADD3 R10, P0, PT, R4, UR4, RZ ;  /* 0x00000004040a7c10 */ /* 0x004fc8000ff1e0ff */
[----:B0-----:R-:W-:-:S05]  /*0510*/  IADD3.X R11, PT, PT, R5, UR5, RZ, P0, !PT ;  /* 0x00000005050b7c10 */ /* 0x001fca00087fe4ff */
[----:B------:R-:W2:Y:S02]  /*0520*/  LDG.E R10, desc[UR8][R10.64+0x10] ;  /* 0x000010080a0a7981 */ /* 0x000ea4000c1e1900 */
        /* <DEDUP_REMOVED lines=19> */
[----:B------:R-:W-:-:S05]  /*0660*/  IADD3.X R5, PT, PT, R5, UR5, RZ, P0, !PT ;  /* 0x0000000505057c10 */ /* 0x000fca00087fe4ff */
[----:B------:R-:W2:Y:S01]  /*0670*/  LDG.E R4, desc[UR8][R4.64+0x1c] ;  /* 0x00001c0804047981 */ /* 0x000ea2000c1e1900 */
[----:B-1----:R-:W-:Y:S01]  /*0680*/  IMAD.MOV.U32 R9, RZ, RZ, 0x1 ;  /* 0x00000001ff097424 */ /* 0x002fe200078e00ff */
[----:B------:R-:W-:Y:S02]  /*0690*/  UIADD3 UR4, UP0, UPT, UR4, 0x20, URZ ;  /* 0x0000002004047890 */ /* 0x000fe4000ff1e0ff */
[----:B------:R-:W-:Y:S02]  /*06a0*/  UIADD3 UR7, UPT, UPT, UR7, 0x8, URZ ;  /* 0x0000000807077890 */ /* 0x000fe4000fffe0ff */
[----:B------:R-:W-:Y:S02]  /*06b0*/  UIADD3.X UR5, UPT, UPT, URZ, UR5, URZ, UP0, !UPT ;  /* 0x00000005ff057290 */ /* 0x000fe400087fe4ff */
[----:B------:R-:W-:Y:S01]  /*06c0*/  UISETP.NE.AND UP0, UPT, UR7, URZ, UPT ;  /* 0x000000ff0700728c */ /* 0x000fe2000bf05270 */
[----:B--2---:R-:W-:-:S13]  /*06d0*/  ISETP.NE.AND P0, PT, R4, RZ, PT ;  /* 0x000000ff0400720c */ /* 0x004fda0003f05270 */
[----:B------:R-:W-:-:S05]  /*06e0*/  @P0 PRMT R5, R9, 0x7610, R5 ;  /* 0x0000761009050816 */ /* 0x000fca0000000005 */
[----:B------:R1:W-:Y:S01]  /*06f0*/  @P0 STG.E.U8 desc[UR8][R6.64+0x4], R5 ;  /* 0x0000040506000986 */ /* 0x0003e2000c101108 */
[----:B0-----:R-:W-:-:S05]  /*0700*/  IADD3 R8, P0, PT, R6, 0x8, RZ ;  /* 0x0000000806087810 */ /* 0x001fca0007f1e0ff */
[----:B------:R-:W-:Y:S01]  /*0710*/  IMAD.X R9, RZ, RZ, R7, P0 ;  /* 0x000000ffff097224 */ /* 0x000fe200000e0607 */
[----:B------:R-:W-:Y:S07]  /*0720*/  BRA.U UP0, `(.L_x_2) ;  /* 0xfffffff900f07547 */ /* 0x000fee000b83ffff */
.L_x_1:
[----:B------:R-:W-:-:S13]  /*0730*/  ISETP.NE.AND P0, PT, RZ, UR6, PT ;  /* 0x00000006ff007c0c */ /* 0x000fda000bf05270 */
[----:B------:R-:W-:Y:S05]  /*0740*/  @!P0 EXIT ;  /* 0x000000000000894d */ /* 0x000fea0003800000 */
[----:B------:R-:W0:Y:S01]  /*0750*/  LDC R12, c[0x0][0x3a0] ;  /* 0x0000e800ff0c7b82 */ /* 0x000e220000000800 */
[----:B------:R-:W-:Y:S01]  /*0760*/  UISETP.GE.U32.AND UP0, UPT, UR6, 0x4, UPT ;  /* 0x000000040600788c */ /* 0x000fe2000bf06070 */
[----:B0-----:R-:W-:-:S04]  /*0770*/  LOP3.LUT R14, R12, 0x3, RZ, 0xc0, !PT ;  /* 0x000000030c0e7812 */ /* 0x001fc800078ec0ff */
[----:B------:R-:W-:-:S04]  /*0780*/  ISETP.NE.AND P0, PT, R14, RZ, PT ;  /* 0x000000ff0e00720c */ /* 0x000fc80003f05270 */
[----:B------:R-:W-:Y:S09]  /*0790*/  BRA.U !UP0, `(.L_x_3) ;  /* 0x0000000108807547 */ /* 0x000ff2000b800000 */
[----:B-1----:R-:W2:Y:S01]  /*07a0*/  LDG.E.64 R6, desc[UR8][R2.64] ;  /* 0x0000000802067981 */ /* 0x002ea2000c1e1b00 */
[----:B------:R-:W0:Y:S01]  /*07b0*/  LDCU.64 UR4, c[0x0][0x390] ;  /* 0x00007200ff0477ac */ /* 0x000e220008000a00 */
[----:B--2---:R-:W-:-:S06]  /*07c0*/  IMAD.WIDE.U32 R8, R0, 0x4, R6 ;  /* 0x0000000400087825 */ /* 0x004fcc00078e0006 */
[----:B------:R-:W2:Y:S01]  /*07d0*/  LDG.E R8, desc[UR8][R8.64] ;  /* 0x0000000808087981 */ /* 0x000ea2000c1e1900 */
[----:B0-----:R-:W-:Y:S01]  /*07e0*/  IADD3 R4, P2, PT, R0, UR4, RZ ;  /* 0x0000000400047c10 */ /* 0x001fe2000ff5e0ff */
[----:B------:R-:W-:-:S04]  /*07f0*/  IMAD.MOV.U32 R10, RZ, RZ, 0x1 ;  /* 0x00000001ff0a7424 */ /* 0x000fc800078e00ff */
[----:B------:R-:W-:Y:S01]  /*0800*/  IMAD.X R5, RZ, RZ, UR5, P2 ;  /* 0x00000005ff057e24 */ /* 0x000fe200090e06ff */
[----:B--2---:R-:W-:-:S13]  /*0810*/  ISETP.NE.AND P1, PT, R8, RZ, PT ;  /* 0x000000ff0800720c */ /* 0x004fda0003f25270 */
[----:B------:R-:W-:-:S05]  /*0820*/  @P1 PRMT R9, R10, 0x7610, R9 ;  /* 0x000076100a091816 */ /* 0x000fca0000000009 */
[----:B------:R0:W-:Y:S04]  /*0830*/  @P1 STG.E.U8 desc[UR8][R4.64], R9 ;  /* 0x0000000904001986 */ /* 0x0001e8000c101108 */
[----:B------:R-:W2:Y:S02]  /*0840*/  @P1 LDG.E.64 R6, desc[UR8][R2.64] ;  /* 0x0000000802061981 */ /* 0x000ea4000c1e1b00 */
[----:B--2---:R-:W-:-:S06]  /*0850*/  IMAD.WIDE.U32 R10, R0, 0x4, R6 ;  /* 0x00000004000a7825 */ /* 0x004fcc00078e0006 */
[----:B------:R-:W2:Y:S01]  /*0860*/  LDG.E R10, desc[UR8][R10.64+0x4] ;  /* 0x000004080a0a7981 */ /* 0x000ea2000c1e1900 */
[----:B------:R-:W-:Y:S01]  /*0870*/  IMAD.MOV.U32 R8, RZ, RZ, 0x1 ;  /* 0x00000001ff087424 */ /* 0x000fe200078e00ff */
[----:B--2---:R-:W-:-:S13]  /*0880*/  ISETP.NE.AND P1, PT, R10, RZ, PT ;  /* 0x000000ff0a00720c */ /* 0x004fda0003f25270 */
[----:B------:R-:W-:-:S05]  /*0890*/  @P1 PRMT R11, R8, 0x7610, R11 ;  /* 0x00007610080b1816 */ /* 0x000fca000000000b */
[----:B------:R2:W-:Y:S04]  /*08a0*/  @P1 STG.E.U8 desc[UR8][R4.64+0x1], R11 ;  /* 0x0000010b04001986 */ /* 0x0005e8000c101108 */
[----:B------:R-:W0:Y:S02]  /*08b0*/  @P1 LDG.E.64 R6, desc[UR8][R2.64] ;  /* 0x0000000802061981 */ /* 0x000e24000c1e1b00 */
[----:B0-----:R-:W-:-:S06]  /*08c0*/  IMAD.WIDE.U32 R8, R0, 0x4, R6 ;  /* 0x0000000400087825 */ /* 0x001fcc00078e0006 */
[----:B------:R-:W3:Y:S01]  /*08d0*/  LDG.E R8, desc[UR8][R8.64+0x8] ;  /* 0x0000080808087981 */ /* 0x000ee2000c1e1900 */
[----:B------:R-:W-:Y:S01]  /*08e0*/  IMAD.MOV.U32 R13, RZ, RZ, 0x1 ;  /* 0x00000001ff0d7424 */ /* 0x000fe200078e00ff */
[----:B---3--:R-:W-:-:S13]  /*08f0*/  ISETP.NE.AND P1, PT, R8, RZ, PT ;  /* 0x000000ff0800720c */ /* 0x008fda0003f25270 */
[----:B------:R-:W-:-:S05]  /*0900*/  @P1 PRMT R9, R13, 0x7610, R9 ;  /* 0x000076100d091816 */ /* 0x000fca0000000009 */
[----:B------:R2:W-:Y:S04]  /*0910*/  @P1 STG.E.U8 desc[UR8][R4.64+0x2], R9 ;  /* 0x0000020904001986 */ /* 0x0005e8000c101108 */
[----:B------:R-:W3:Y:S02]  /*0920*/  @P1 LDG.E.64 R6, desc[UR8][R2.64] ;  /* 0x0000000802061981 */ /* 0x000ee4000c1e1b00 */
[----:B---3--:R-:W-:-:S06]  /*0930*/  IMAD.WIDE.U32 R6, R0, 0x4, R6 ;  /* 0x0000000400067825 */ /* 0x008fcc00078e0006 */
[----:B------:R-:W3:Y:S01]  /*0940*/  LDG.E R6, desc[UR8][R6.64+0xc] ;  /* 0x00000c0806067981 */ /* 0x000ee2000c1e1900 */
[----:B------:R-:W-:Y:S02]  /*0950*/  IMAD.MOV.U32 R10, RZ, RZ, 0x1 ;  /* 0x00000001ff0a7424 */ /* 0x000fe400078e00ff */
[----:B------:R-:W-:Y:S01]  /*0960*/  VIADD R0, R0, 0x4 ;  /* 0x0000000400007836 */ /* 0x000fe20000000000 */
[----:B---3--:R-:W-:-:S13]  /*0970*/  ISETP.NE.AND P1, PT, R6, RZ, PT ;  /* 0x000000ff0600720c */ /* 0x008fda0003f25270 */
[----:B------:R-:W-:-:S05]  /*0980*/  @P1 PRMT R7, R10, 0x7610, R7 ;  /* 0x000076100a071816 */ /* 0x000fca0000000007 */
[----:B------:R2:W-:Y:S02]  /*0990*/  @P1 STG.E.U8 desc[UR8][R4.64+0x3], R7 ;  /* 0x0000030704001986 */ /* 0x0005e4000c101108 */
.L_x_3:
[----:B------:R-:W-:Y:S05]  /*09a0*/  @!P0 EXIT ;  /* 0x000000000000894d */ /* 0x000fea0003800000 */
[----:B------:R-:W-:Y:S02]  /*09b0*/  ISETP.NE.AND P1, PT, R14, 0x1, PT ;  /* 0x000000010e00780c */ /* 0x000fe40003f25270 */
[----:B--2---:R-:W-:-:S04]  /*09c0*/  LOP3.LUT R4, R12, 0x1, RZ, 0xc0, !PT ;  /* 0x000000010c047812 */ /* 0x004fc800078ec0ff */
[----:B------:R-:W-:-:S07]  /*09d0*/  ISETP.NE.U32.AND P0, PT, R4, 0x1, PT ;  /* 0x000000010400780c */ /* 0x000fce0003f05070 */
[----:B------:R-:W-:Y:S06]  /*09e0*/  @!P1 BRA `(.L_x_4) ;  /* 0x0000000000449947 */ /* 0x000fec0003800000 */
        /* <DEDUP_REMOVED lines=13> */
[----:B------:R-:W-:Y:S02]  /*0ac0*/  IMAD.MOV.U32 R4, RZ, RZ, 0x1 ;  /* 0x00000001ff047424 */ /* 0x000fe400078e00ff */
[----:B------:R-:W-:Y:S01]  /*0ad0*/  VIADD R0, R0, 0x2 ;  /* 0x0000000200007836 */ /* 0x000fe20000000000 */
[----:B--2---:R-:W-:-:S13]  /*0ae0*/  ISETP.NE.AND P1, PT, R6, RZ, PT ;  /* 0x000000ff0600720c */ /* 0x004fda0003f25270 */
[----:B------:R0:W-:Y:S02]  /*0af0*/  @P1 STG.E.U8 desc[UR8][R8.64+0x1], R4 ;  /* 0x0000010408001986 */ /* 0x0001e4000c101108 */
.L_x_4:
[----:B------:R-:W-:Y:S05]  /*0b00*/  @P0 EXIT ;  /* 0x000000000000094d */ /* 0x000fea0003800000 */
[----:B------:R-:W0:Y:S02]  /*0b10*/  LDG.E.64 R2, desc[UR8][R2.64] ;  /* 0x0000000802027981 */ /* 0x000e24000c1e1b00 */
[----:B01----:R-:W-:-:S06]  /*0b20*/  IMAD.WIDE.U32 R4, R0, 0x4, R2 ;  /* 0x0000000400047825 */ /* 0x003fcc00078e0002 */
[----:B------:R-:W2:Y:S02]  /*0b30*/  LDG.E R4, desc[UR8][R4.64] ;  /* 0x0000000804047981 */ /* 0x000ea4000c1e1900 */
[----:B--2---:R-:W-:-:S13]  /*0b40*/  ISETP.NE.AND P0, PT, R4, RZ, PT ;  /* 0x000000ff0400720c */ /* 0x004fda0003f05270 */
[----:B------:R-:W-:Y:S05]  /*0b50*/  @!P0 EXIT ;  /* 0x000000000000894d */ /* 0x000fea0003800000 */
[----:B------:R-:W0:Y:S02]  /*0b60*/  LDCU.64 UR4, c[0x0][0x390] ;  /* 0x00007200ff0477ac */ /* 0x000e240008000a00 */
[----:B0-----:R-:W-:Y:S01]  /*0b70*/  IADD3 R2, P0, PT, R0, UR4, RZ ;  /* 0x0000000400027c10 */ /* 0x001fe2000ff1e0ff */
[----:B------:R-:W-:-:S04]  /*0b80*/  IMAD.MOV.U32 R0, RZ, RZ, 0x1 ;  /* 0x00000001ff007424 */ /* 0x000fc800078e00ff */
[----:B------:R-:W-:-:S05]  /*0b90*/  IMAD.X R3, RZ, RZ, UR5, P0 ;  /* 0x00000005ff037e24 */ /* 0x000fca00080e06ff */
[----:B------:R-:W-:Y:S01]  /*0ba0*/  STG.E.U8 desc[UR8][R2.64], R0 ;  /* 0x0000000002007986 */ /* 0x000fe2000c101108 */
[----:B------:R-:W-:Y:S05]  /*0bb0*/  EXIT ;  /* 0x000000000000794d */ /* 0x000fea0003800000 */
.L_x_5:
        /* <DEDUP_REMOVED lines=12> */
.L_x_7:


//--------------------- .nv.shared.reserved.0     --------------------------
	.section	.nv.shared.reserved.0,"aw",@nobits
	.weak		__nv_reservedSMEM_offset_0_alias
	.size		__nv_reservedSMEM_offset_0_alias, 0, 64
	.other		__nv_reservedSMEM_offset_0_alias,@"STO_CUDA_RESERVED_SHARED STV_DEFAULT"
__nv_reservedSMEM_offset_0_alias:
	.zero		0
	.zero		64


//--------------------- .nv.constant0._Z5resetP10_Node_infoPbS1_ii --------------------------
	.section	.nv.constant0._Z5resetP10_Node_infoPbS1_ii,"a",@progbits
	.sectionflags	@""
	.align	4
.nv.constant0._Z5resetP10_Node_infoPbS1_ii:
	.zero		928


//--------------------- .nv.constant0._Z20find_augmenting_pathPPjP10_Node_infoPbS3_jj --------------------------
	.section	.nv.constant0._Z20find_augmenting_pathPPjP10_Node_infoPbS3_jj,"a",@progbits
	.sectionflags	@""
	.align	4
.nv.constant0._Z20find_augmenting_pathPPjP10_Node_infoPbS3_jj:
	.zero		936


//--------------------- SYMBOLS --------------------------

	.type		.nv.reservedSmem.offset0,@object
	.size		.nv.reservedSmem.offset0,0x4
